//
// Generated by NVIDIA NVVM Compiler
//
// Compiler Build ID: CL-36424714
// Cuda compilation tools, release 13.0, V13.0.88
// Based on NVVM 20.0.0
//

.version 9.0
.target sm_100
.address_size 64

	// .globl	_Z14matrix_mul_gpuPiS_S_i

.visible .entry _Z14matrix_mul_gpuPiS_S_i(
	.param .u64 .ptr .align 1 _Z14matrix_mul_gpuPiS_S_i_param_0,
	.param .u64 .ptr .align 1 _Z14matrix_mul_gpuPiS_S_i_param_1,
	.param .u64 .ptr .align 1 _Z14matrix_mul_gpuPiS_S_i_param_2,
	.param .u32 _Z14matrix_mul_gpuPiS_S_i_param_3
)
{
	.reg .pred 	%p<10>;
	.reg .b32 	%r<105>;
	.reg .b64 	%rd<67>;

	ld.param.u64 	%rd14, [_Z14matrix_mul_gpuPiS_S_i_param_0];
	ld.param.u64 	%rd15, [_Z14matrix_mul_gpuPiS_S_i_param_1];
	ld.param.u32 	%r29, [_Z14matrix_mul_gpuPiS_S_i_param_3];
	cvta.to.global.u64 	%rd1, %rd15;
	cvta.to.global.u64 	%rd2, %rd14;
	mov.u32 	%r31, %tid.x;
	mov.u32 	%r32, %ntid.x;
	mov.u32 	%r33, %ctaid.x;
	mad.lo.s32 	%r1, %r32, %r33, %r31;
	mov.u32 	%r34, %tid.y;
	mov.u32 	%r35, %ntid.y;
	mov.u32 	%r36, %ctaid.y;
	mad.lo.s32 	%r2, %r35, %r36, %r34;
	setp.lt.s32 	%p1, %r29, 1;
	mov.b32 	%r104, 0;
	@%p1 bra 	$L__BB0_12;
	mul.lo.s32 	%r3, %r29, %r2;
	and.b32  	%r4, %r29, 7;
	setp.lt.u32 	%p2, %r29, 8;
	mov.b32 	%r99, 0;
	mov.u32 	%r104, %r99;
	@%p2 bra 	$L__BB0_4;
	and.b32  	%r99, %r29, 2147483640;
	neg.s32 	%r93, %r99;
	mul.wide.u32 	%rd16, %r29, 4;
	add.s64 	%rd3, %rd1, %rd16;
	mul.wide.u32 	%rd17, %r29, 8;
	add.s64 	%rd4, %rd1, %rd17;
	mul.wide.u32 	%rd18, %r29, 12;
	add.s64 	%rd5, %rd1, %rd18;
	mul.wide.u32 	%rd19, %r29, 16;
	add.s64 	%rd6, %rd1, %rd19;
	mul.wide.u32 	%rd20, %r29, 20;
	add.s64 	%rd7, %rd1, %rd20;
	mul.wide.u32 	%rd21, %r29, 24;
	add.s64 	%rd8, %rd1, %rd21;
	mul.wide.u32 	%rd22, %r29, 28;
	add.s64 	%rd9, %rd1, %rd22;
	mul.wide.u32 	%rd23, %r3, 4;
	add.s64 	%rd24, %rd23, %rd2;
	add.s64 	%rd66, %rd24, 16;
	mov.b32 	%r104, 0;
	mov.u32 	%r92, %r1;
$L__BB0_3:
	.pragma "nounroll";
	mul.wide.s32 	%rd25, %r92, 4;
	add.s64 	%rd26, %rd3, %rd25;
	add.s64 	%rd27, %rd4, %rd25;
	add.s64 	%rd28, %rd5, %rd25;
	add.s64 	%rd29, %rd6, %rd25;
	add.s64 	%rd30, %rd7, %rd25;
	add.s64 	%rd31, %rd8, %rd25;
	add.s64 	%rd32, %rd9, %rd25;
	add.s64 	%rd33, %rd1, %rd25;
	ld.global.u32 	%r40, [%rd66+-16];
	ld.global.u32 	%r41, [%rd33];
	mad.lo.s32 	%r42, %r41, %r40, %r104;
	ld.global.u32 	%r43, [%rd66+-12];
	ld.global.u32 	%r44, [%rd26];
	mad.lo.s32 	%r45, %r44, %r43, %r42;
	ld.global.u32 	%r46, [%rd66+-8];
	ld.global.u32 	%r47, [%rd27];
	mad.lo.s32 	%r48, %r47, %r46, %r45;
	ld.global.u32 	%r49, [%rd66+-4];
	ld.global.u32 	%r50, [%rd28];
	mad.lo.s32 	%r51, %r50, %r49, %r48;
	ld.global.u32 	%r52, [%rd66];
	ld.global.u32 	%r53, [%rd29];
	mad.lo.s32 	%r54, %r53, %r52, %r51;
	ld.global.u32 	%r55, [%rd66+4];
	ld.global.u32 	%r56, [%rd30];
	mad.lo.s32 	%r57, %r56, %r55, %r54;
	ld.global.u32 	%r58, [%rd66+8];
	ld.global.u32 	%r59, [%rd31];
	mad.lo.s32 	%r60, %r59, %r58, %r57;
	ld.global.u32 	%r61, [%rd66+12];
	ld.global.u32 	%r62, [%rd32];
	mad.lo.s32 	%r104, %r62, %r61, %r60;
	add.s32 	%r93, %r93, 8;
	shl.b32 	%r63, %r29, 3;
	add.s32 	%r92, %r92, %r63;
	add.s64 	%rd66, %rd66, 32;
	setp.ne.s32 	%p3, %r93, 0;
	@%p3 bra 	$L__BB0_3;
$L__BB0_4:
	setp.eq.s32 	%p4, %r4, 0;
	@%p4 bra 	$L__BB0_12;
	and.b32  	%r16, %r29, 3;
	setp.lt.u32 	%p5, %r4, 4;
	@%p5 bra 	$L__BB0_7;
	add.s32 	%r65, %r99, %r3;
	mul.wide.u32 	%rd34, %r65, 4;
	add.s64 	%rd35, %rd2, %rd34;
	ld.global.u32 	%r66, [%rd35];
	mad.lo.s32 	%r67, %r99, %r29, %r1;
	mul.wide.s32 	%rd36, %r67, 4;
	add.s64 	%rd37, %rd1, %rd36;
	ld.global.u32 	%r68, [%rd37];
	mad.lo.s32 	%r69, %r68, %r66, %r104;
	cvt.u64.u32 	%rd38, %r3;
	cvt.u64.u32 	%rd39, %r99;
	add.s64 	%rd40, %rd39, %rd38;
	shl.b64 	%rd41, %rd40, 2;
	add.s64 	%rd42, %rd2, %rd41;
	ld.global.u32 	%r70, [%rd42+4];
	mul.wide.u32 	%rd43, %r29, 4;
	add.s64 	%rd44, %rd37, %rd43;
	ld.global.u32 	%r71, [%rd44];
	mad.lo.s32 	%r72, %r71, %r70, %r69;
	ld.global.u32 	%r73, [%rd42+8];
	add.s64 	%rd45, %rd44, %rd43;
	ld.global.u32 	%r74, [%rd45];
	mad.lo.s32 	%r75, %r74, %r73, %r72;
	ld.global.u32 	%r76, [%rd42+12];
	add.s64 	%rd46, %rd45, %rd43;
	ld.global.u32 	%r77, [%rd46];
	mad.lo.s32 	%r104, %r77, %r76, %r75;
	add.s32 	%r99, %r99, 4;
$L__BB0_7:
	setp.eq.s32 	%p6, %r16, 0;
	@%p6 bra 	$L__BB0_12;
	setp.eq.s32 	%p7, %r16, 1;
	@%p7 bra 	$L__BB0_10;
	add.s32 	%r79, %r99, %r3;
	mul.wide.u32 	%rd47, %r79, 4;
	add.s64 	%rd48, %rd2, %rd47;
	ld.global.u32 	%r80, [%rd48];
	mad.lo.s32 	%r81, %r99, %r29, %r1;
	mul.wide.s32 	%rd49, %r81, 4;
	add.s64 	%rd50, %rd1, %rd49;
	ld.global.u32 	%r82, [%rd50];
	mad.lo.s32 	%r83, %r82, %r80, %r104;
	cvt.u64.u32 	%rd51, %r3;
	cvt.u64.u32 	%rd52, %r99;
	add.s64 	%rd53, %rd52, %rd51;
	shl.b64 	%rd54, %rd53, 2;
	add.s64 	%rd55, %rd2, %rd54;
	ld.global.u32 	%r84, [%rd55+4];
	mul.wide.u32 	%rd56, %r29, 4;
	add.s64 	%rd57, %rd50, %rd56;
	ld.global.u32 	%r85, [%rd57];
	mad.lo.s32 	%r104, %r85, %r84, %r83;
	add.s32 	%r99, %r99, 2;
$L__BB0_10:
	and.b32  	%r86, %r29, 1;
	setp.eq.b32 	%p8, %r86, 1;
	not.pred 	%p9, %p8;
	@%p9 bra 	$L__BB0_12;
	add.s32 	%r87, %r99, %r3;
	mul.wide.u32 	%rd58, %r87, 4;
	add.s64 	%rd59, %rd2, %rd58;
	ld.global.u32 	%r88, [%rd59];
	mad.lo.s32 	%r89, %r99, %r29, %r1;
	mul.wide.s32 	%rd60, %r89, 4;
	add.s64 	%rd61, %rd1, %rd60;
	ld.global.u32 	%r90, [%rd61];
	mad.lo.s32 	%r104, %r90, %r88, %r104;
$L__BB0_12:
	ld.param.u64 	%rd65, [_Z14matrix_mul_gpuPiS_S_i_param_2];
	cvta.to.global.u64 	%rd62, %rd65;
	mad.lo.s32 	%r91, %r29, %r2, %r1;
	mul.wide.s32 	%rd63, %r91, 4;
	add.s64 	%rd64, %rd62, %rd63;
	st.global.u32 	[%rd64], %r104;
	ret;

}


// ===== COMPILED SASS (sm_100) =====

	.target	sm_100

	.elftype	@"ET_EXEC"


//--------------------- .note.nv.tkinfo           --------------------------
	.section	.note.nv.tkinfo,"",@"SHT_NOTE"
	.sectionflags	@"SHF_NOTE_NV_TKINFO"
	.tkinfo
        /*0018*/ 	.word	0x00000002
        /*0030*/ 	.string	""
        /*0030*/ 	.string	"ptxas"
        /*0030*/ 	.string	"Cuda compilation tools, release 13.0, V13.0.88"
        /*0030*/ 	.string	"Build cuda_13.0.r13.0/compiler.36424714_0"
        /*0030*/ 	.string	"-arch sm_100 -m 64 "



//--------------------- .note.nv.cuinfo           --------------------------
	.section	.note.nv.cuinfo,"",@"SHT_NOTE"
	.sectionflags	@"SHF_NOTE_NV_CUINFO"
        /*0018*/ 	.short	0x0002
        /*001a*/ 	.short	0x0064
        /*001c*/ 	.short	0x0082
	.zero		2


//--------------------- .nv.info                  --------------------------
	.section	.nv.info,"",@"SHT_CUDA_INFO"
	.align	4


	//----- nvinfo : EIATTR_REGCOUNT
	.align		4
        /*0000*/ 	.byte	0x04, 0x2f
        /*0002*/ 	.short	(.L_1 - .L_0)
	.align		4
.L_0:
        /*0004*/ 	.word	index@(_Z14matrix_mul_gpuPiS_S_i)
        /*0008*/ 	.word	0x0000001e


	//----- nvinfo : EIATTR_FRAME_SIZE
	.align		4
.L_1:
        /*000c*/ 	.byte	0x04, 0x11
        /*000e*/ 	.short	(.L_3 - .L_2)
	.align		4
.L_2:
        /*0010*/ 	.word	index@(_Z14matrix_mul_gpuPiS_S_i)
        /*0014*/ 	.word	0x00000000


	//----- nvinfo : EIATTR_MIN_STACK_SIZE
	.align		4
.L_3:
        /*0018*/ 	.byte	0x04, 0x12
        /*001a*/ 	.short	(.L_5 - .L_4)
	.align		4
.L_4:
        /*001c*/ 	.word	index@(_Z14matrix_mul_gpuPiS_S_i)
        /*0020*/ 	.word	0x00000000
.L_5:


//--------------------- .nv.compat                --------------------------
	.section	.nv.compat,"",@"SHT_CUDA_COMPAT_INFO"
	.align	4
        /*0000*/ 	.byte	0x02, 0x09, 0x00, 0x00, 0x02, 0x02, 0x01, 0x00, 0x02, 0x05, 0x05, 0x00, 0x03, 0x07, 0x01, 0x01
        /*0010*/ 	.byte	0x02, 0x03, 0x00, 0x00, 0x02, 0x06, 0x01, 0x00, 0x04, 0x0b, 0x08, 0x00, 0x09, 0x00, 0x00, 0x00
        /*0020*/ 	.byte	0x00, 0x00, 0x00, 0x00


//--------------------- .nv.info._Z14matrix_mul_gpuPiS_S_i --------------------------
	.section	.nv.info._Z14matrix_mul_gpuPiS_S_i,"",@"SHT_CUDA_INFO"
	.sectionflags	@""
	.align	4


	//----- nvinfo : EIATTR_CUDA_API_VERSION
	.align		4
        /*0000*/ 	.byte	0x04, 0x37
        /*0002*/ 	.short	(.L_7 - .L_6)
.L_6:
        /*0004*/ 	.word	0x00000082


	//----- nvinfo : EIATTR_KPARAM_INFO
	.align		4
.L_7:
        /*0008*/ 	.byte	0x04, 0x17
        /*000a*/ 	.short	(.L_9 - .L_8)
.L_8:
        /*000c*/ 	.word	0x00000000
        /*0010*/ 	.short	0x0003
        /*0012*/ 	.short	0x0018
        /*0014*/ 	.byte	0x00, 0xf0, 0x11, 0x00


	//----- nvinfo : EIATTR_KPARAM_INFO
	.align		4
.L_9:
        /*0018*/ 	.byte	0x04, 0x17
        /*001a*/ 	.short	(.L_11 - .L_10)
.L_10:
        /*001c*/ 	.word	0x00000000
        /*0020*/ 	.short	0x0002
        /*0022*/ 	.short	0x0010
        /*0024*/ 	.byte	0x00, 0xf5, 0x21, 0x00


	//----- nvinfo : EIATTR_KPARAM_INFO
	.align		4
.L_11:
        /*0028*/ 	.byte	0x04, 0x17
        /*002a*/ 	.short	(.L_13 - .L_12)
.L_12:
        /*002c*/ 	.word	0x00000000
        /*0030*/ 	.short	0x0001
        /*0032*/ 	.short	0x0008
        /*0034*/ 	.byte	0x00, 0xf5, 0x21, 0x00


	//----- nvinfo : EIATTR_KPARAM_INFO
	.align		4
.L_13:
        /*0038*/ 	.byte	0x04, 0x17
        /*003a*/ 	.short	(.L_15 - .L_14)
.L_14:
        /*003c*/ 	.word	0x00000000
        /*0040*/ 	.short	0x0000
        /*0042*/ 	.short	0x0000
        /*0044*/ 	.byte	0x00, 0xf5, 0x21, 0x00


	//----- nvinfo : EIATTR_SPARSE_MMA_MASK
	.align		4
.L_15:
        /*0048*/ 	.byte	0x03, 0x50
        /*004a*/ 	.short	0x0000


	//----- nvinfo : EIATTR_MAXREG_COUNT
	.align		4
        /*004c*/ 	.byte	0x03, 0x1b
        /*004e*/ 	.short	0x00ff


	//----- nvinfo : EIATTR_MERCURY_ISA_VERSION
	.align		4
        /*0050*/ 	.byte	0x03, 0x5f
        /*0052*/ 	.short	0x0101


	//----- nvinfo : EIATTR_VRC_CTA_INIT_COUNT
	.align		4
        /*0054*/ 	.byte	0x02, 0x4a
	.zero		1
	.zero		1


	//----- nvinfo : EIATTR_EXIT_INSTR_OFFSETS
	.align		4
        /*0058*/ 	.byte	0x04, 0x1c
        /*005a*/ 	.short	(.L_17 - .L_16)


	//   ....[0]....
.L_16:
        /*005c*/ 	.word	0x00000ab0


	//----- nvinfo : EIATTR_CBANK_PARAM_SIZE
	.align		4
.L_17:
        /*0060*/ 	.byte	0x03, 0x19
        /*0062*/ 	.short	0x001c


	//----- nvinfo : EIATTR_PARAM_CBANK
	.align		4
        /*0064*/ 	.byte	0x04, 0x0a
        /*0066*/ 	.short	(.L_19 - .L_18)
	.align		4
.L_18:
        /*0068*/ 	.word	index@(.nv.constant0._Z14matrix_mul_gpuPiS_S_i)
        /*006c*/ 	.short	0x0380
        /*006e*/ 	.short	0x001c


	//----- nvinfo : EIATTR_SW_WAR
	.align		4
.L_19:
        /*0070*/ 	.byte	0x04, 0x36
        /*0072*/ 	.short	(.L_21 - .L_20)
.L_20:
        /*0074*/ 	.word	0x00000008
.L_21:


//--------------------- .nv.callgraph             --------------------------
	.section	.nv.callgraph,"",@"SHT_CUDA_CALLGRAPH"
	.align	4
	.sectionentsize	8
	.align		4
        /*0000*/ 	.word	0x00000000
	.align		4
        /*0004*/ 	.word	0xffffffff
	.align		4
        /*0008*/ 	.word	0x00000000
	.align		4
        /*000c*/ 	.word	0xfffffffe
	.align		4
        /*0010*/ 	.word	0x00000000
	.align		4
        /*0014*/ 	.word	0xfffffffd
	.align		4
        /*0018*/ 	.word	0x00000000
	.align		4
        /*001c*/ 	.word	0xfffffffc


//--------------------- .text._Z14matrix_mul_gpuPiS_S_i --------------------------
	.section	.text._Z14matrix_mul_gpuPiS_S_i,"ax",@progbits
	.align	128
        .global         _Z14matrix_mul_gpuPiS_S_i
        .type           _Z14matrix_mul_gpuPiS_S_i,@function
        .size           _Z14matrix_mul_gpuPiS_S_i,(.L_x_5 - _Z14matrix_mul_gpuPiS_S_i)
        .other          _Z14matrix_mul_gpuPiS_S_i,@"STO_CUDA_ENTRY STV_DEFAULT"
_Z14matrix_mul_gpuPiS_S_i:
.text._Z14matrix_mul_gpuPiS_S_i:
[----:B------:R-:W-:Y:S01]  /*0000*/  LDC R1, c[0x0][0x37c] ;  /* 0x0000df00ff017b82 */ /* 0x000fe20000000800 */
[----:B------:R-:W0:Y:S01]  /*0010*/  S2R R0, SR_TID.X ;  /* 0x0000000000007919 */ /* 0x000e220000002100 */
[----:B------:R-:W1:Y:S01]  /*0020*/  LDCU UR18, c[0x0][0x398] ;  /* 0x00007300ff1277ac */ /* 0x000e620008000800 */
[----:B------:R-:W-:Y:S01]  /*0030*/  HFMA2 R12, -RZ, RZ, 0, 0 ;  /* 0x00000000ff0c7431 */ /* 0x000fe200000001ff */
[----:B------:R-:W0:Y:S01]  /*0040*/  S2R R3, SR_CTAID.X ;  /* 0x0000000000037919 */ /* 0x000e220000002500 */
[----:B------:R-:W0:Y:S01]  /*0050*/  LDCU UR4, c[0x0][0x360] ;  /* 0x00006c00ff0477ac */ /* 0x000e220008000800 */
[----:B------:R-:W2:Y:S01]  /*0060*/  S2R R13, SR_TID.Y ;  /* 0x00000000000d7919 */ /* 0x000ea20000002200 */
[----:B------:R-:W2:Y:S01]  /*0070*/  LDCU UR5, c[0x0][0x364] ;  /* 0x00006c80ff0577ac */ /* 0x000ea20008000800 */
[----:B------:R-:W2:Y:S01]  /*0080*/  S2R R2, SR_CTAID.Y ;  /* 0x0000000000027919 */ /* 0x000ea20000002600 */
[----:B------:R-:W3:Y:S01]  /*0090*/  LDCU.64 UR16, c[0x0][0x358] ;  /* 0x00006b00ff1077ac */ /* 0x000ee20008000a00 */
[----:B-1----:R-:W-:Y:S01]  /*00a0*/  UISETP.GE.AND UP0, UPT, UR18, 0x1, UPT ;  /* 0x000000011200788c */ /* 0x002fe2000bf06270 */
[----:B0-----:R-:W-:-:S02]  /*00b0*/  IMAD R0, R3, UR4, R0 ;  /* 0x0000000403007c24 */ /* 0x001fc4000f8e0200 */
[----:B--2---:R-:W-:-:S06]  /*00c0*/  IMAD R13, R2, UR5, R13 ;  /* 0x00000005020d7c24 */ /* 0x004fcc000f8e020d */
[----:B---3--:R-:W-:Y:S05]  /*00d0*/  BRA.U !UP0, `(.L_x_0) ;  /* 0x0000000908647547 */ /* 0x008fea000b800000 */
[----:B------:R-:W-:Y:S02]  /*00e0*/  UISETP.GE.U32.AND UP1, UPT, UR18, 0x8, UPT ;  /* 0x000000081200788c */ /* 0x000fe4000bf26070 */
[----:B------:R-:W-:Y:S01]  /*00f0*/  IMAD R5, R13, UR18, RZ ;  /* 0x000000120d057c24 */ /* 0x000fe2000f8e02ff */
[----:B------:R-:W-:Y:S01]  /*0100*/  ULOP3.LUT UR19, UR18, 0x7, URZ, 0xc0, !UPT ;  /* 0x0000000712137892 */ /* 0x000fe2000f8ec0ff */
[----:B------:R-:W-:Y:S01]  /*0110*/  MOV R12, RZ ;  /* 0x000000ff000c7202 */ /* 0x000fe20000000f00 */
[----:B------:R-:W-:Y:S02]  /*0120*/  UMOV UR4, URZ ;  /* 0x000000ff00047c82 */ /* 0x000fe40008000000 */
[----:B------:R-:W-:Y:S02]  /*0130*/  UISETP.NE.AND UP0, UPT, UR19, URZ, UPT ;  /* 0x000000ff1300728c */ /* 0x000fe4000bf05270 */
[----:B------:R-:W-:Y:S09]  /*0140*/  BRA.U !UP1, `(.L_x_1) ;  /* 0x0000000509087547 */ /* 0x000ff2000b800000 */
[----:B------:R-:W0:Y:S01]  /*0150*/  LDCU.128 UR20, c[0x0][0x380] ;  /* 0x00007000ff1477ac */ /* 0x000e220008000c00 */
[----:B------:R-:W-:Y:S02]  /*0160*/  MOV R12, RZ ;  /* 0x000000ff000c7202 */ /* 0x000fe40000000f00 */
[----:B------:R-:W-:Y:S01]  /*0170*/  MOV R14, R0 ;  /* 0x00000000000e7202 */ /* 0x000fe20000000f00 */
[----:B------:R-:W-:-:S04]  /*0180*/  ULOP3.LUT UR4, UR18, 0x7ffffff8, URZ, 0xc0, !UPT ;  /* 0x7ffffff812047892 */ /* 0x000fc8000f8ec0ff */
[----:B------:R-:W-:Y:S01]  /*0190*/  UIADD3 UR5, UPT, UPT, -UR4, URZ, URZ ;  /* 0x000000ff04057290 */ /* 0x000fe2000fffe1ff */
[----:B0-----:R-:W-:Y:S01]  /*01a0*/  MOV R2, UR20 ;  /* 0x0000001400027c02 */ /* 0x001fe20008000f00 */
[----:B------:R-:W-:Y:S01]  /*01b0*/  UIMAD.WIDE.U32 UR6, UR18, 0xc, UR22 ;  /* 0x0000000c120678a5 */ /* 0x000fe2000f8e0016 */
[----:B------:R-:W-:Y:S01]  /*01c0*/  MOV R3, UR21 ;  /* 0x0000001500037c02 */ /* 0x000fe20008000f00 */
[----:B------:R-:W-:Y:S02]  /*01d0*/  UIMAD.WIDE.U32 UR8, UR18, 0x10, UR22 ;  /* 0x00000010120878a5 */ /* 0x000fe4000f8e0016 */
[----:B------:R-:W-:Y:S01]  /*01e0*/  UIMAD.WIDE.U32 UR10, UR18, 0x14, UR22 ;  /* 0x00000014120a78a5 */ /* 0x000fe2000f8e0016 */
[----:B------:R-:W-:Y:S01]  /*01f0*/  IMAD.WIDE.U32 R2, R5, 0x4, R2 ;  /* 0x0000000405027825 */ /* 0x000fe200078e0002 */
[----:B------:R-:W-:Y:S02]  /*0200*/  UIMAD.WIDE.U32 UR12, UR18, 0x18, UR22 ;  /* 0x00000018120c78a5 */ /* 0x000fe4000f8e0016 */
[----:B------:R-:W-:Y:S01]  /*0210*/  UIMAD.WIDE.U32 UR14, UR18, 0x1c, UR22 ;  /* 0x0000001c120e78a5 */ /* 0x000fe2000f8e0016 */
[----:B------:R-:W-:-:S04]  /*0220*/  IADD3 R2, P0, PT, R2, 0x10, RZ ;  /* 0x0000001002027810 */ /* 0x000fc80007f1e0ff */
[----:B------:R-:W-:-:S09]  /*0230*/  IADD3.X R3, PT, PT, RZ, R3, RZ, P0, !PT ;  /* 0x00000003ff037210 */ /* 0x000fd200007fe4ff */
.L_x_2:
[----:B------:R-:W-:Y:S01]  /*0240*/  HFMA2 R23, -RZ, RZ, 0, 2.384185791015625e-07 ;  /* 0x00000004ff177431 */ /* 0x000fe200000001ff */
[----:B------:R-:W-:Y:S01]  /*0250*/  UIMAD.WIDE.U32 UR24, UR18, 0x4, UR22 ;  /* 0x00000004121878a5 */ /* 0x000fe2000f8e0016 */
[----:B------:R-:W2:Y:S01]  /*0260*/  LDG.E R21, desc[UR16][R2.64+-0x10] ;  /* 0xfffff01002157981 */ /* 0x000ea2000c1e1900 */
[----:B------:R-:W-:Y:S01]  /*0270*/  UIMAD.WIDE.U32 UR20, UR18, 0x8, UR22 ;  /* 0x00000008121478a5 */ /* 0x000fe2000f8e0016 */
[----:B------:R-:W-:Y:S02]  /*0280*/  IMAD.MOV.U32 R11, RZ, RZ, 0x4 ;  /* 0x00000004ff0b7424 */ /* 0x000fe400078e00ff */
[----:B------:R-:W-:Y:S01]  /*0290*/  HFMA2 R7, -RZ, RZ, 0, 2.384185791015625e-07 ;  /* 0x00000004ff077431 */ /* 0x000fe200000001ff */
[----:B------:R-:W3:Y:S01]  /*02a0*/  LDG.E R19, desc[UR16][R2.64+-0xc] ;  /* 0xfffff41002137981 */ /* 0x000ee2000c1e1900 */
[----:B------:R-:W-:Y:S02]  /*02b0*/  MOV R8, UR24 ;  /* 0x0000001800087c02 */ /* 0x000fe40008000f00 */
[----:B------:R-:W-:Y:S01]  /*02c0*/  MOV R9, UR25 ;  /* 0x0000001900097c02 */ /* 0x000fe20008000f00 */
[C---:B------:R-:W-:Y:S01]  /*02d0*/  IMAD.WIDE R22, R14.reuse, R23, UR22 ;  /* 0x000000160e167e25 */ /* 0x040fe2000f8e0217 */
[----:B------:R-:W-:Y:S01]  /*02e0*/  MOV R24, UR20 ;  /* 0x0000001400187c02 */ /* 0x000fe20008000f00 */
[----:B------:R-:W4:Y:S01]  /*02f0*/  LDG.E R17, desc[UR16][R2.64+-0x8] ;  /* 0xfffff81002117981 */ /* 0x000f22000c1e1900 */
[----:B------:R-:W-:Y:S01]  /*0300*/  MOV R25, UR21 ;  /* 0x0000001500197c02 */ /* 0x000fe20008000f00 */
[----:B------:R-:W-:-:S02]  /*0310*/  IMAD.WIDE R8, R14, 0x4, R8 ;  /* 0x000000040e087825 */ /* 0x000fc400078e0208 */
[----:B------:R-:W2:Y:S02]  /*0320*/  LDG.E R22, desc[UR16][R22.64] ;  /* 0x0000001016167981 */ /* 0x000ea4000c1e1900 */
[C---:B------:R-:W-:Y:S01]  /*0330*/  IMAD.WIDE R24, R14.reuse, 0x4, R24 ;  /* 0x000000040e187825 */ /* 0x040fe200078e0218 */
[----:B------:R-:W-:Y:S01]  /*0340*/  MOV R5, 0x4 ;  /* 0x0000000400057802 */ /* 0x000fe20000000f00 */
[----:B------:R0:W3:Y:S02]  /*0350*/  LDG.E R20, desc[UR16][R8.64] ;  /* 0x0000001008147981 */ /* 0x0000e4000c1e1900 */
[C---:B------:R-:W-:Y:S02]  /*0360*/  IMAD.WIDE R10, R14.reuse, R11, UR6 ;  /* 0x000000060e0a7e25 */ /* 0x040fe4000f8e020b */
[----:B------:R-:W4:Y:S02]  /*0370*/  LDG.E R18, desc[UR16][R24.64] ;  /* 0x0000001018127981 */ /* 0x000f24000c1e1900 */
[----:B------:R-:W-:-:S04]  /*0380*/  IMAD.WIDE R4, R14, R5, UR8 ;  /* 0x000000080e047e25 */ /* 0x000fc8000f8e0205 */
[----:B------:R-:W-:Y:S01]  /*0390*/  HFMA2 R27, -RZ, RZ, 0, 2.384185791015625e-07 ;  /* 0x00000004ff1b7431 */ /* 0x000fe200000001ff */
[----:B------:R1:W5:Y:S01]  /*03a0*/  LDG.E R16, desc[UR16][R10.64] ;  /* 0x000000100a107981 */ /* 0x000362000c1e1900 */
[----:B0-----:R-:W-:-:S03]  /*03b0*/  MOV R9, 0x4 ;  /* 0x0000000400097802 */ /* 0x001fc60000000f00 */
[----:B------:R-:W5:Y:S01]  /*03c0*/  LDG.E R15, desc[UR16][R2.64+-0x4] ;  /* 0xfffffc10020f7981 */ /* 0x000f62000c1e1900 */
[----:B------:R-:W-:-:S03]  /*03d0*/  IMAD.WIDE R6, R14, R7, UR10 ;  /* 0x0000000a0e067e25 */ /* 0x000fc6000f8e0207 */
[----:B------:R0:W5:Y:S01]  /*03e0*/  LDG.E R4, desc[UR16][R4.64] ;  /* 0x0000001004047981 */ /* 0x000162000c1e1900 */
[----:B------:R-:W-:-:S03]  /*03f0*/  IMAD.WIDE R8, R14, R9, UR12 ;  /* 0x0000000c0e087e25 */ /* 0x000fc6000f8e0209 */
[----:B------:R-:W5:Y:S01]  /*0400*/  LDG.E R23, desc[UR16][R2.64] ;  /* 0x0000001002177981 */ /* 0x000f62000c1e1900 */
[----:B-1----:R-:W-:-:S03]  /*0410*/  IMAD.WIDE R10, R14, R27, UR14 ;  /* 0x0000000e0e0a7e25 */ /* 0x002fc6000f8e021b */
[----:B------:R-:W5:Y:S04]  /*0420*/  LDG.E R7, desc[UR16][R6.64] ;  /* 0x0000001006077981 */ /* 0x000f68000c1e1900 */
[----:B------:R-:W5:Y:S04]  /*0430*/  LDG.E R24, desc[UR16][R2.64+0x4] ;  /* 0x0000041002187981 */ /* 0x000f68000c1e1900 */
[----:B------:R-:W5:Y:S04]  /*0440*/  LDG.E R8, desc[UR16][R8.64] ;  /* 0x0000001008087981 */ /* 0x000f68000c1e1900 */
[----:B------:R-:W5:Y:S04]  /*0450*/  LDG.E R25, desc[UR16][R2.64+0x8] ;  /* 0x0000081002197981 */ /* 0x000f68000c1e1900 */
[----:B------:R-:W5:Y:S04]  /*0460*/  LDG.E R10, desc[UR16][R10.64] ;  /* 0x000000100a0a7981 */ /* 0x000f68000c1e1900 */
[----:B------:R1:W5:Y:S01]  /*0470*/  LDG.E R27, desc[UR16][R2.64+0xc] ;  /* 0x00000c10021b7981 */ /* 0x000362000c1e1900 */
[----:B------:R-:W-:-:S04]  /*0480*/  UIADD3 UR5, UPT, UPT, UR5, 0x8, URZ ;  /* 0x0000000805057890 */ /* 0x000fc8000fffe0ff */
[----:B------:R-:W-:Y:S01]  /*0490*/  UISETP.NE.AND UP1, UPT, UR5, URZ, UPT ;  /* 0x000000ff0500728c */ /* 0x000fe2000bf25270 */
[----:B0-----:R-:W-:Y:S02]  /*04a0*/  MOV R5, UR18 ;  /* 0x0000001200057c02 */ /* 0x001fe40008000f00 */
[----:B-1----:R-:W-:Y:S02]  /*04b0*/  IADD3 R2, P0, PT, R2, 0x20, RZ ;  /* 0x0000002002027810 */ /* 0x002fe40007f1e0ff */
[----:B------:R-:W-:Y:S02]  /*04c0*/  LEA R14, R5, R14, 0x3 ;  /* 0x0000000e050e7211 */ /* 0x000fe400078e18ff */
[----:B------:R-:W-:Y:S01]  /*04d0*/  IADD3.X R3, PT, PT, RZ, R3, RZ, P0, !PT ;  /* 0x00000003ff037210 */ /* 0x000fe200007fe4ff */
[----:B--2---:R-:W-:-:S04]  /*04e0*/  IMAD R21, R21, R22, R12 ;  /* 0x0000001615157224 */ /* 0x004fc800078e020c */
[----:B---3--:R-:W-:-:S04]  /*04f0*/  IMAD R19, R19, R20, R21 ;  /* 0x0000001413137224 */ /* 0x008fc800078e0215 */
[----:B----4-:R-:W-:-:S04]  /*0500*/  IMAD R17, R17, R18, R19 ;  /* 0x0000001211117224 */ /* 0x010fc800078e0213 */
[----:B-----5:R-:W-:-:S04]  /*0510*/  IMAD R15, R15, R16, R17 ;  /* 0x000000100f0f7224 */ /* 0x020fc800078e0211 */
[----:B------:R-:W-:-:S04]  /*0520*/  IMAD R4, R23, R4, R15 ;  /* 0x0000000417047224 */ /* 0x000fc800078e020f */
[----:B------:R-:W-:-:S04]  /*0530*/  IMAD R4, R24, R7, R4 ;  /* 0x0000000718047224 */ /* 0x000fc800078e0204 */
[----:B------:R-:W-:-:S04]  /*0540*/  IMAD R4, R25, R8, R4 ;  /* 0x0000000819047224 */ /* 0x000fc800078e0204 */
[----:B------:R-:W-:Y:S01]  /*0550*/  IMAD R12, R27, R10, R4 ;  /* 0x0000000a1b0c7224 */ /* 0x000fe200078e0204 */
[----:B------:R-:W-:Y:S06]  /*0560*/  BRA.U UP1, `(.L_x_2) ;  /* 0xfffffffd01347547 */ /* 0x000fec000b83ffff */
.L_x_1:
[----:B------:R-:W-:Y:S05]  /*0570*/  BRA.U !UP0, `(.L_x_0) ;  /* 0x00000005083c7547 */ /* 0x000fea000b800000 */
[----:B------:R-:W-:Y:S01]  /*0580*/  UISETP.GE.U32.AND UP0, UPT, UR19, 0x4, UPT ;  /* 0x000000041300788c */ /* 0x000fe2000bf06070 */
[----:B------:R-:W-:Y:S01]  /*0590*/  IMAD R2, R13, UR18, RZ ;  /* 0x000000120d027c24 */ /* 0x000fe2000f8e02ff */
[----:B------:R-:W-:-:S04]  /*05a0*/  ULOP3.LUT UR5, UR18, 0x3, URZ, 0xc0, !UPT ;  /* 0x0000000312057892 */ /* 0x000fc8000f8ec0ff */
[----:B------:R-:W-:-:S03]  /*05b0*/  UISETP.NE.AND UP1, UPT, UR5, URZ, UPT ;  /* 0x000000ff0500728c */ /* 0x000fc6000bf25270 */
[----:B------:R-:W-:Y:S08]  /*05c0*/  BRA.U !UP0, `(.L_x_3) ;  /* 0x00000001087c7547 */ /* 0x000ff0000b800000 */
[----:B------:R-:W0:Y:S01]  /*05d0*/  LDC.64 R6, c[0x0][0x388] ;  /* 0x0000e200ff067b82 */ /* 0x000e220000000a00 */
[----:B------:R-:W1:Y:S01]  /*05e0*/  LDCU.64 UR6, c[0x0][0x380] ;  /* 0x00007000ff0677ac */ /* 0x000e620008000a00 */
[----:B------:R-:W-:Y:S01]  /*05f0*/  MOV R5, UR4 ;  /* 0x0000000400057c02 */ /* 0x000fe20008000f00 */
[C---:B------:R-:W-:Y:S01]  /*0600*/  VIADD R3, R2.reuse, UR4 ;  /* 0x0000000402037c36 */ /* 0x040fe20008000000 */
[----:B------:R-:W-:Y:S02]  /*0610*/  MOV R11, UR18 ;  /* 0x00000012000b7c02 */ /* 0x000fe40008000f00 */
[----:B------:R-:W-:Y:S01]  /*0620*/  IADD3 R14, P0, PT, R2, UR4, RZ ;  /* 0x00000004020e7c10 */ /* 0x000fe2000ff1e0ff */
[----:B------:R-:W-:Y:S01]  /*0630*/  IMAD R5, R5, UR18, R0 ;  /* 0x0000001205057c24 */ /* 0x000fe2000f8e0200 */
[----:B------:R-:W2:Y:S01]  /*0640*/  LDC.64 R8, c[0x0][0x380] ;  /* 0x0000e000ff087b82 */ /* 0x000ea20000000a00 */
[----:B------:R-:W-:Y:S02]  /*0650*/  MOV R15, UR18 ;  /* 0x00000012000f7c02 */ /* 0x000fe40008000f00 */
[----:B------:R-:W-:Y:S01]  /*0660*/  MOV R17, UR18 ;  /* 0x0000001200117c02 */ /* 0x000fe20008000f00 */
[----:B0-----:R-:W-:-:S04]  /*0670*/  IMAD.WIDE R6, R5, 0x4, R6 ;  /* 0x0000000405067825 */ /* 0x001fc800078e0206 */
[----:B------:R-:W-:Y:S02]  /*0680*/  IMAD.WIDE.U32 R10, R11, 0x4, R6 ;  /* 0x000000040b0a7825 */ /* 0x000fe400078e0006 */
[----:B------:R-:W3:Y:S02]  /*0690*/  LDG.E R6, desc[UR16][R6.64] ;  /* 0x0000001006067981 */ /* 0x000ee4000c1e1900 */
[----:B--2---:R-:W-:Y:S01]  /*06a0*/  IMAD.WIDE.U32 R8, R3, 0x4, R8 ;  /* 0x0000000403087825 */ /* 0x004fe200078e0008 */
[----:B------:R-:W-:Y:S02]  /*06b0*/  IADD3.X R3, PT, PT, RZ, RZ, RZ, P0, !PT ;  /* 0x000000ffff037210 */ /* 0x000fe400007fe4ff */
[----:B-1----:R-:W-:-:S03]  /*06c0*/  LEA R4, P0, R14, UR6, 0x2 ;  /* 0x000000060e047c11 */ /* 0x002fc6000f8010ff */
[----:B------:R-:W3:Y:S01]  /*06d0*/  LDG.E R9, desc[UR16][R8.64] ;  /* 0x0000001008097981 */ /* 0x000ee2000c1e1900 */
[----:B------:R-:W-:Y:S01]  /*06e0*/  LEA.HI.X R5, R14, UR7, R3, 0x2, P0 ;  /* 0x000000070e057c11 */ /* 0x000fe200080f1403 */
[----:B------:R-:W-:Y:S02]  /*06f0*/  IMAD.WIDE.U32 R14, R15, 0x4, R10 ;  /* 0x000000040f0e7825 */ /* 0x000fe400078e000a */
[----:B------:R-:W2:Y:S04]  /*0700*/  LDG.E R3, desc[UR16][R10.64] ;  /* 0x000000100a037981 */ /* 0x000ea8000c1e1900 */
[----:B------:R-:W2:Y:S01]  /*0710*/  LDG.E R18, desc[UR16][R4.64+0x4] ;  /* 0x0000041004127981 */ /* 0x000ea2000c1e1900 */
[----:B------:R-:W-:-:S03]  /*0720*/  IMAD.WIDE.U32 R16, R17, 0x4, R14 ;  /* 0x0000000411107825 */ /* 0x000fc600078e000e */
[----:B------:R-:W4:Y:S04]  /*0730*/  LDG.E R19, desc[UR16][R14.64] ;  /* 0x000000100e137981 */ /* 0x000f28000c1e1900 */
[----:B------:R-:W4:Y:S04]  /*0740*/  LDG.E R20, desc[UR16][R4.64+0x8] ;  /* 0x0000081004147981 */ /* 0x000f28000c1e1900 */
[----:B------:R-:W5:Y:S04]  /*0750*/  LDG.E R22, desc[UR16][R4.64+0xc] ;  /* 0x00000c1004167981 */ /* 0x000f68000c1e1900 */
[----:B------:R-:W5:Y:S01]  /*0760*/  LDG.E R16, desc[UR16][R16.64] ;  /* 0x0000001010107981 */ /* 0x000f62000c1e1900 */
[----:B------:R-:W-:Y:S01]  /*0770*/  UIADD3 UR4, UPT, UPT, UR4, 0x4, URZ ;  /* 0x0000000404047890 */ /* 0x000fe2000fffe0ff */
[----:B---3--:R-:W-:-:S04]  /*0780*/  IMAD R9, R9, R6, R12 ;  /* 0x0000000609097224 */ /* 0x008fc800078e020c */
[----:B--2---:R-:W-:-:S04]  /*0790*/  IMAD R3, R18, R3, R9 ;  /* 0x0000000312037224 */ /* 0x004fc800078e0209 */
[----:B----4-:R-:W-:-:S04]  /*07a0*/  IMAD R3, R20, R19, R3 ;  /* 0x0000001314037224 */ /* 0x010fc800078e0203 */
[----:B-----5:R-:W-:-:S07]  /*07b0*/  IMAD R12, R22, R16, R3 ;  /* 0x00000010160c7224 */ /* 0x020fce00078e0203 */
.L_x_3:
[----:B------:R-:W-:Y:S05]  /*07c0*/  BRA.U !UP1, `(.L_x_0) ;  /* 0x0000000109a87547 */ /* 0x000fea000b800000 */
[----:B------:R-:W-:Y:S01]  /*07d0*/  UISETP.NE.AND UP0, UPT, UR5, 0x1, UPT ;  /* 0x000000010500788c */ /* 0x000fe2000bf05270 */
[----:B------:R-:W-:Y:S01]  /*07e0*/  MOV R9, UR4 ;  /* 0x0000000400097c02 */ /* 0x000fe20008000f00 */
[----:B------:R-:W-:Y:S02]  /*07f0*/  ULOP3.LUT UR5, UR18, 0x1, URZ, 0xc0, !UPT ;  /* 0x0000000112057892 */ /* 0x000fe4000f8ec0ff */
[----:B------:R-:W-:Y:S02]  /*0800*/  MOV R17, UR18 ;  /* 0x0000001200117c02 */ /* 0x000fe40008000f00 */
[----:B------:R-:W-:Y:S01]  /*0810*/  UISETP.NE.U32.AND UP1, UPT, UR5, 0x1, UPT ;  /* 0x000000010500788c */ /* 0x000fe2000bf25070 */
[----:B------:R-:W-:-:S04]  /*0820*/  PLOP3.LUT P1, PT, PT, PT, UP0, 0x80, 0x8 ;  /* 0x000000000008781c */ /* 0x000fc80003f2f008 */
[----:B------:R-:W0:Y:S01]  /*0830*/  @UP0 LDCU.128 UR8, c[0x0][0x380] ;  /* 0x00007000ff0807ac */ /* 0x000e220008000c00 */
[----:B------:R-:W-:Y:S01]  /*0840*/  PLOP3.LUT P0, PT, PT, PT, UP1, 0x80, 0x8 ;  /* 0x000000000008781c */ /* 0x000fe20003f0f018 */
[----:B------:R-:W1:Y:S04]  /*0850*/  @UP0 LDCU.64 UR6, c[0x0][0x380] ;  /* 0x00007000ff0607ac */ /* 0x000e680008000a00 */
[----:B------:R-:W2:Y:S03]  /*0860*/  @!UP1 LDCU.128 UR12, c[0x0][0x380] ;  /* 0x00007000ff0c97ac */ /* 0x000ea60008000c00 */
[C---:B------:R-:W-:Y:S02]  /*0870*/  @P1 IADD3 R3, PT, PT, R2.reuse, UR4, RZ ;  /* 0x0000000402031c10 */ /* 0x040fe4000fffe0ff */
[----:B------:R-:W-:Y:S01]  /*0880*/  @P1 IADD3 R5, P2, PT, R2, UR4, RZ ;  /* 0x0000000402051c10 */ /* 0x000fe2000ff5e0ff */
[----:B------:R-:W-:-:S03]  /*0890*/  @UP0 UIADD3 UR4, UPT, UPT, UR4, 0x2, URZ ;  /* 0x0000000204040890 */ /* 0x000fc6000fffe0ff */
[----:B------:R-:W-:Y:S02]  /*08a0*/  @P1 IADD3.X R8, PT, PT, RZ, RZ, RZ, P2, !PT ;  /* 0x000000ffff081210 */ /* 0x000fe400017fe4ff */
[----:B0-----:R-:W-:Y:S01]  /*08b0*/  MOV R14, UR8 ;  /* 0x00000008000e7c02 */ /* 0x001fe20008000f00 */
[----:B------:R-:W-:Y:S01]  /*08c0*/  IMAD.U32 R6, RZ, RZ, UR10 ;  /* 0x0000000aff067e24 */ /* 0x000fe2000f8e00ff */
[----:B------:R-:W-:Y:S02]  /*08d0*/  MOV R15, UR9 ;  /* 0x00000009000f7c02 */ /* 0x000fe40008000f00 */
[----:B------:R-:W-:Y:S02]  /*08e0*/  MOV R7, UR11 ;  /* 0x0000000b00077c02 */ /* 0x000fe40008000f00 */
[----:B-1----:R-:W-:Y:S01]  /*08f0*/  @P1 LEA R4, P2, R5, UR6, 0x2 ;  /* 0x0000000605041c11 */ /* 0x002fe2000f8410ff */
[----:B------:R-:W-:-:S04]  /*0900*/  @P1 IMAD.WIDE.U32 R14, R3, 0x4, R14 ;  /* 0x00000004030e1825 */ /* 0x000fc800078e000e */
[----:B------:R-:W-:Y:S01]  /*0910*/  @P1 IMAD R3, R9, UR18, R0 ;  /* 0x0000001209031c24 */ /* 0x000fe2000f8e0200 */
[----:B------:R-:W-:-:S03]  /*0920*/  MOV R21, UR4 ;  /* 0x0000000400157c02 */ /* 0x000fc60008000f00 */
[----:B------:R-:W-:Y:S01]  /*0930*/  @P1 IMAD.WIDE R6, R3, 0x4, R6 ;  /* 0x0000000403061825 */ /* 0x000fe200078e0206 */
[----:B------:R-:W-:Y:S01]  /*0940*/  @P1 LEA.HI.X R5, R5, UR7, R8, 0x2, P2 ;  /* 0x0000000705051c11 */ /* 0x000fe200090f1408 */
[----:B------:R-:W3:Y:S01]  /*0950*/  @P1 LDG.E R3, desc[UR16][R14.64] ;  /* 0x000000100e031981 */ /* 0x000ee2000c1e1900 */
[----:B--2---:R-:W-:Y:S01]  /*0960*/  MOV R8, UR12 ;  /* 0x0000000c00087c02 */ /* 0x004fe20008000f00 */
[----:B------:R-:W-:Y:S01]  /*0970*/  @!P0 IMAD R21, R21, UR18, R0 ;  /* 0x0000001215158c24 */ /* 0x000fe2000f8e0200 */
[----:B------:R-:W-:Y:S01]  /*0980*/  MOV R9, UR13 ;  /* 0x0000000d00097c02 */ /* 0x000fe20008000f00 */
[----:B------:R-:W-:Y:S01]  /*0990*/  @P1 IMAD.WIDE.U32 R16, R17, 0x4, R6 ;  /* 0x0000000411101825 */ /* 0x000fe200078e0006 */
[----:B------:R-:W-:Y:S01]  /*09a0*/  @!P0 IADD3 R19, PT, PT, R2, UR4, RZ ;  /* 0x0000000402138c10 */ /* 0x000fe2000fffe0ff */
[----:B------:R-:W3:Y:S01]  /*09b0*/  @P1 LDG.E R6, desc[UR16][R6.64] ;  /* 0x0000001006061981 */ /* 0x000ee2000c1e1900 */
[----:B------:R-:W-:Y:S02]  /*09c0*/  MOV R10, UR14 ;  /* 0x0000000e000a7c02 */ /* 0x000fe40008000f00 */
[----:B------:R-:W-:Y:S01]  /*09d0*/  MOV R11, UR15 ;  /* 0x0000000f000b7c02 */ /* 0x000fe20008000f00 */
[----:B------:R-:W-:Y:S01]  /*09e0*/  @!P0 IMAD.WIDE.U32 R8, R19, 0x4, R8 ;  /* 0x0000000413088825 */ /* 0x000fe200078e0008 */
[----:B------:R-:W2:Y:S03]  /*09f0*/  @P1 LDG.E R16, desc[UR16][R16.64] ;  /* 0x0000001010101981 */ /* 0x000ea6000c1e1900 */
[----:B------:R-:W-:Y:S01]  /*0a00*/  @!P0 IMAD.WIDE R10, R21, 0x4, R10 ;  /* 0x00000004150a8825 */ /* 0x000fe200078e020a */
[----:B------:R-:W2:Y:S04]  /*0a10*/  @P1 LDG.E R4, desc[UR16][R4.64+0x4] ;  /* 0x0000041004041981 */ /* 0x000ea8000c1e1900 */
[----:B------:R-:W4:Y:S04]  /*0a20*/  @!P0 LDG.E R9, desc[UR16][R8.64] ;  /* 0x0000001008098981 */ /* 0x000f28000c1e1900 */
[----:B------:R-:W4:Y:S01]  /*0a30*/  @!P0 LDG.E R10, desc[UR16][R10.64] ;  /* 0x000000100a0a8981 */ /* 0x000f22000c1e1900 */
[----:B---3--:R-:W-:-:S04]  /*0a40*/  @P1 IMAD R3, R3, R6, R12 ;  /* 0x0000000603031224 */ /* 0x008fc800078e020c */
[----:B--2---:R-:W-:-:S04]  /*0a50*/  @P1 IMAD R12, R4, R16, R3 ;  /* 0x00000010040c1224 */ /* 0x004fc800078e0203 */
[----:B----4-:R-:W-:-:S07]  /*0a60*/  @!P0 IMAD R12, R9, R10, R12 ;  /* 0x0000000a090c8224 */ /* 0x010fce00078e020c */
.L_x_0:
[----:B------:R-:W0:Y:S01]  /*0a70*/  LDC.64 R2, c[0x0][0x390] ;  /* 0x0000e400ff027b82 */ /* 0x000e220000000a00 */
[----:B------:R-:W-:-:S04]  /*0a80*/  IMAD R13, R13, UR18, R0 ;  /* 0x000000120d0d7c24 */ /* 0x000fc8000f8e0200 */
[----:B0-----:R-:W-:-:S05]  /*0a90*/  IMAD.WIDE R2, R13, 0x4, R2 ;  /* 0x000000040d027825 */ /* 0x001fca00078e0202 */
[----:B------:R-:W-:Y:S01]  /*0aa0*/  STG.E desc[UR16][R2.64], R12 ;  /* 0x0000000c02007986 */ /* 0x000fe2000c101910 */
[----:B------:R-:W-:Y:S05]  /*0ab0*/  EXIT ;  /* 0x000000000000794d */ /* 0x000fea0003800000 */
.L_x_4:
[----:B------:R-:W-:-:S00]  /*0ac0*/  BRA `(.L_x_4) ;  /* 0xfffffffc00fc7947 */ /* 0x000fc0000383ffff */
[----:B------:R-:W-:-:S00]  /*0ad0*/  NOP ;  /* 0x0000000000007918 */ /* 0x000fc00000000000 */
        /* <DEDUP_REMOVED lines=10> */
.L_x_5:


//--------------------- .nv.shared.reserved.0     --------------------------
	.section	.nv.shared.reserved.0,"aw",@nobits
	.weak		__nv_reservedSMEM_offset_0_alias
	.size		__nv_reservedSMEM_offset_0_alias, 0, 64
	.other		__nv_reservedSMEM_offset_0_alias,@"STO_CUDA_RESERVED_SHARED STV_DEFAULT"
__nv_reservedSMEM_offset_0_alias:
	.zero		0
	.zero		64


//--------------------- .nv.constant0._Z14matrix_mul_gpuPiS_S_i --------------------------
	.section	.nv.constant0._Z14matrix_mul_gpuPiS_S_i,"a",@progbits
	.sectionflags	@""
	.align	4
.nv.constant0._Z14matrix_mul_gpuPiS_S_i:
	.zero		924


//--------------------- SYMBOLS --------------------------

	.type		.nv.reservedSmem.offset0,@object
	.size		.nv.reservedSmem.offset0,0x4
